//
// Generated by NVIDIA NVVM Compiler
//
// Compiler Build ID: CL-36424714
// Cuda compilation tools, release 13.0, V13.0.88
// Based on NVVM 20.0.0
//

.version 9.0
.target sm_100
.address_size 64

	// .globl	_Z11diag_kernelPiPKcS1_iii

.visible .entry _Z11diag_kernelPiPKcS1_iii(
	.param .u64 .ptr .align 1 _Z11diag_kernelPiPKcS1_iii_param_0,
	.param .u64 .ptr .align 1 _Z11diag_kernelPiPKcS1_iii_param_1,
	.param .u64 .ptr .align 1 _Z11diag_kernelPiPKcS1_iii_param_2,
	.param .u32 _Z11diag_kernelPiPKcS1_iii_param_3,
	.param .u32 _Z11diag_kernelPiPKcS1_iii_param_4,
	.param .u32 _Z11diag_kernelPiPKcS1_iii_param_5
)
{
	.reg .pred 	%p<3>;
	.reg .b16 	%rs<3>;
	.reg .b32 	%r<27>;
	.reg .b64 	%rd<25>;

	ld.param.u64 	%rd5, [_Z11diag_kernelPiPKcS1_iii_param_0];
	ld.param.u64 	%rd3, [_Z11diag_kernelPiPKcS1_iii_param_1];
	ld.param.u64 	%rd4, [_Z11diag_kernelPiPKcS1_iii_param_2];
	ld.param.u32 	%r9, [_Z11diag_kernelPiPKcS1_iii_param_3];
	ld.param.u32 	%r7, [_Z11diag_kernelPiPKcS1_iii_param_4];
	ld.param.u32 	%r8, [_Z11diag_kernelPiPKcS1_iii_param_5];
	cvta.to.global.u64 	%rd1, %rd5;
	mov.u32 	%r10, %ctaid.x;
	mov.u32 	%r11, %ntid.x;
	mov.u32 	%r12, %tid.x;
	mad.lo.s32 	%r1, %r10, %r11, %r12;
	sub.s32 	%r13, %r8, %r7;
	max.s32 	%r2, %r13, 1;
	add.s32 	%r14, %r8, -1;
	min.s32 	%r15, %r9, %r14;
	sub.s32 	%r16, %r15, %r2;
	setp.gt.s32 	%p1, %r1, %r16;
	@%p1 bra 	$L__BB0_4;
	cvta.to.global.u64 	%rd6, %rd3;
	cvta.to.global.u64 	%rd7, %rd4;
	add.s32 	%r3, %r2, %r1;
	sub.s32 	%r17, %r8, %r3;
	add.s32 	%r4, %r7, 1;
	add.s32 	%r18, %r3, -1;
	mad.lo.s32 	%r5, %r18, %r7, %r18;
	add.s32 	%r6, %r5, %r17;
	cvt.s64.s32 	%rd2, %r17;
	cvt.s64.s32 	%rd8, %r3;
	add.s64 	%rd9, %rd6, %rd8;
	ld.global.u8 	%rs1, [%rd9+-1];
	add.s64 	%rd10, %rd7, %rd2;
	ld.global.u8 	%rs2, [%rd10+-1];
	setp.ne.s16 	%p2, %rs1, %rs2;
	@%p2 bra 	$L__BB0_3;
	cvt.s64.s32 	%rd19, %r5;
	add.s64 	%rd20, %rd19, %rd2;
	shl.b64 	%rd21, %rd20, 2;
	add.s64 	%rd22, %rd1, %rd21;
	ld.global.u32 	%r24, [%rd22+-4];
	add.s32 	%r25, %r24, 1;
	add.s32 	%r26, %r6, %r4;
	mul.wide.s32 	%rd23, %r26, 4;
	add.s64 	%rd24, %rd1, %rd23;
	st.global.u32 	[%rd24], %r25;
	bra.uni 	$L__BB0_4;
$L__BB0_3:
	mul.lo.s32 	%r19, %r3, %r4;
	cvt.s64.s32 	%rd11, %r19;
	add.s64 	%rd12, %rd2, %rd11;
	shl.b64 	%rd13, %rd12, 2;
	add.s64 	%rd14, %rd1, %rd13;
	ld.global.u32 	%r20, [%rd14+-4];
	mul.wide.s32 	%rd15, %r6, 4;
	add.s64 	%rd16, %rd1, %rd15;
	ld.global.u32 	%r21, [%rd16];
	max.s32 	%r22, %r21, %r20;
	add.s32 	%r23, %r6, %r4;
	mul.wide.s32 	%rd17, %r23, 4;
	add.s64 	%rd18, %rd1, %rd17;
	st.global.u32 	[%rd18], %r22;
$L__BB0_4:
	ret;

}


// ===== COMPILED SASS (sm_100) =====

	.target	sm_100

	.elftype	@"ET_EXEC"


//--------------------- .note.nv.tkinfo           --------------------------
	.section	.note.nv.tkinfo,"",@"SHT_NOTE"
	.sectionflags	@"SHF_NOTE_NV_TKINFO"
	.tkinfo
        /*0018*/ 	.word	0x00000002
        /*0030*/ 	.string	""
        /*0030*/ 	.string	"ptxas"
        /*0030*/ 	.string	"Cuda compilation tools, release 13.0, V13.0.88"
        /*0030*/ 	.string	"Build cuda_13.0.r13.0/compiler.36424714_0"
        /*0030*/ 	.string	"-arch sm_100 -m 64 "



//--------------------- .note.nv.cuinfo           --------------------------
	.section	.note.nv.cuinfo,"",@"SHT_NOTE"
	.sectionflags	@"SHF_NOTE_NV_CUINFO"
        /*0018*/ 	.short	0x0002
        /*001a*/ 	.short	0x0064
        /*001c*/ 	.short	0x0082
	.zero		2


//--------------------- .nv.info                  --------------------------
	.section	.nv.info,"",@"SHT_CUDA_INFO"
	.align	4


	//----- nvinfo : EIATTR_REGCOUNT
	.align		4
        /*0000*/ 	.byte	0x04, 0x2f
        /*0002*/ 	.short	(.L_1 - .L_0)
	.align		4
.L_0:
        /*0004*/ 	.word	index@(_Z11diag_kernelPiPKcS1_iii)
        /*0008*/ 	.word	0x0000000e


	//----- nvinfo : EIATTR_FRAME_SIZE
	.align		4
.L_1:
        /*000c*/ 	.byte	0x04, 0x11
        /*000e*/ 	.short	(.L_3 - .L_2)
	.align		4
.L_2:
        /*0010*/ 	.word	index@(_Z11diag_kernelPiPKcS1_iii)
        /*0014*/ 	.word	0x00000000


	//----- nvinfo : EIATTR_MIN_STACK_SIZE
	.align		4
.L_3:
        /*0018*/ 	.byte	0x04, 0x12
        /*001a*/ 	.short	(.L_5 - .L_4)
	.align		4
.L_4:
        /*001c*/ 	.word	index@(_Z11diag_kernelPiPKcS1_iii)
        /*0020*/ 	.word	0x00000000
.L_5:


//--------------------- .nv.compat                --------------------------
	.section	.nv.compat,"",@"SHT_CUDA_COMPAT_INFO"
	.align	4
        /*0000*/ 	.byte	0x02, 0x09, 0x00, 0x00, 0x02, 0x02, 0x01, 0x00, 0x02, 0x05, 0x05, 0x00, 0x03, 0x07, 0x01, 0x01
        /*0010*/ 	.byte	0x02, 0x03, 0x00, 0x00, 0x02, 0x06, 0x01, 0x00, 0x04, 0x0b, 0x08, 0x00, 0x09, 0x00, 0x00, 0x00
        /*0020*/ 	.byte	0x00, 0x00, 0x00, 0x00


//--------------------- .nv.info._Z11diag_kernelPiPKcS1_iii --------------------------
	.section	.nv.info._Z11diag_kernelPiPKcS1_iii,"",@"SHT_CUDA_INFO"
	.sectionflags	@""
	.align	4


	//----- nvinfo : EIATTR_CUDA_API_VERSION
	.align		4
        /*0000*/ 	.byte	0x04, 0x37
        /*0002*/ 	.short	(.L_7 - .L_6)
.L_6:
        /*0004*/ 	.word	0x00000082


	//----- nvinfo : EIATTR_KPARAM_INFO
	.align		4
.L_7:
        /*0008*/ 	.byte	0x04, 0x17
        /*000a*/ 	.short	(.L_9 - .L_8)
.L_8:
        /*000c*/ 	.word	0x00000000
        /*0010*/ 	.short	0x0005
        /*0012*/ 	.short	0x0020
        /*0014*/ 	.byte	0x00, 0xf0, 0x11, 0x00


	//----- nvinfo : EIATTR_KPARAM_INFO
	.align		4
.L_9:
        /*0018*/ 	.byte	0x04, 0x17
        /*001a*/ 	.short	(.L_11 - .L_10)
.L_10:
        /*001c*/ 	.word	0x00000000
        /*0020*/ 	.short	0x0004
        /*0022*/ 	.short	0x001c
        /*0024*/ 	.byte	0x00, 0xf0, 0x11, 0x00


	//----- nvinfo : EIATTR_KPARAM_INFO
	.align		4
.L_11:
        /*0028*/ 	.byte	0x04, 0x17
        /*002a*/ 	.short	(.L_13 - .L_12)
.L_12:
        /*002c*/ 	.word	0x00000000
        /*0030*/ 	.short	0x0003
        /*0032*/ 	.short	0x0018
        /*0034*/ 	.byte	0x00, 0xf0, 0x11, 0x00


	//----- nvinfo : EIATTR_KPARAM_INFO
	.align		4
.L_13:
        /*0038*/ 	.byte	0x04, 0x17
        /*003a*/ 	.short	(.L_15 - .L_14)
.L_14:
        /*003c*/ 	.word	0x00000000
        /*0040*/ 	.short	0x0002
        /*0042*/ 	.short	0x0010
        /*0044*/ 	.byte	0x00, 0xf5, 0x21, 0x00


	//----- nvinfo : EIATTR_KPARAM_INFO
	.align		4
.L_15:
        /*0048*/ 	.byte	0x04, 0x17
        /*004a*/ 	.short	(.L_17 - .L_16)
.L_16:
        /*004c*/ 	.word	0x00000000
        /*0050*/ 	.short	0x0001
        /*0052*/ 	.short	0x0008
        /*0054*/ 	.byte	0x00, 0xf5, 0x21, 0x00


	//----- nvinfo : EIATTR_KPARAM_INFO
	.align		4
.L_17:
        /*0058*/ 	.byte	0x04, 0x17
        /*005a*/ 	.short	(.L_19 - .L_18)
.L_18:
        /*005c*/ 	.word	0x00000000
        /*0060*/ 	.short	0x0000
        /*0062*/ 	.short	0x0000
        /*0064*/ 	.byte	0x00, 0xf5, 0x21, 0x00


	//----- nvinfo : EIATTR_SPARSE_MMA_MASK
	.align		4
.L_19:
        /*0068*/ 	.byte	0x03, 0x50
        /*006a*/ 	.short	0x0000


	//----- nvinfo : EIATTR_MAXREG_COUNT
	.align		4
        /*006c*/ 	.byte	0x03, 0x1b
        /*006e*/ 	.short	0x00ff


	//----- nvinfo : EIATTR_MERCURY_ISA_VERSION
	.align		4
        /*0070*/ 	.byte	0x03, 0x5f
        /*0072*/ 	.short	0x0101


	//----- nvinfo : EIATTR_VRC_CTA_INIT_COUNT
	.align		4
        /*0074*/ 	.byte	0x02, 0x4a
	.zero		1
	.zero		1


	//----- nvinfo : EIATTR_EXIT_INSTR_OFFSETS
	.align		4
        /*0078*/ 	.byte	0x04, 0x1c
        /*007a*/ 	.short	(.L_21 - .L_20)


	//   ....[0]....
.L_20:
        /*007c*/ 	.word	0x000000b0


	//   ....[1]....
        /*0080*/ 	.word	0x00000290


	//   ....[2]....
        /*0084*/ 	.word	0x00000380


	//----- nvinfo : EIATTR_CRS_STACK_SIZE
	.align		4
.L_21:
        /*0088*/ 	.byte	0x04, 0x1e
        /*008a*/ 	.short	(.L_23 - .L_22)
.L_22:
        /*008c*/ 	.word	0x00000000


	//----- nvinfo : EIATTR_CBANK_PARAM_SIZE
	.align		4
.L_23:
        /*0090*/ 	.byte	0x03, 0x19
        /*0092*/ 	.short	0x0024


	//----- nvinfo : EIATTR_PARAM_CBANK
	.align		4
        /*0094*/ 	.byte	0x04, 0x0a
        /*0096*/ 	.short	(.L_25 - .L_24)
	.align		4
.L_24:
        /*0098*/ 	.word	index@(.nv.constant0._Z11diag_kernelPiPKcS1_iii)
        /*009c*/ 	.short	0x0380
        /*009e*/ 	.short	0x0024


	//----- nvinfo : EIATTR_SW_WAR
	.align		4
.L_25:
        /*00a0*/ 	.byte	0x04, 0x36
        /*00a2*/ 	.short	(.L_27 - .L_26)
.L_26:
        /*00a4*/ 	.word	0x00000008
.L_27:


//--------------------- .nv.callgraph             --------------------------
	.section	.nv.callgraph,"",@"SHT_CUDA_CALLGRAPH"
	.align	4
	.sectionentsize	8
	.align		4
        /*0000*/ 	.word	0x00000000
	.align		4
        /*0004*/ 	.word	0xffffffff
	.align		4
        /*0008*/ 	.word	0x00000000
	.align		4
        /*000c*/ 	.word	0xfffffffe
	.align		4
        /*0010*/ 	.word	0x00000000
	.align		4
        /*0014*/ 	.word	0xfffffffd
	.align		4
        /*0018*/ 	.word	0x00000000
	.align		4
        /*001c*/ 	.word	0xfffffffc


//--------------------- .text._Z11diag_kernelPiPKcS1_iii --------------------------
	.section	.text._Z11diag_kernelPiPKcS1_iii,"ax",@progbits
	.align	128
        .global         _Z11diag_kernelPiPKcS1_iii
        .type           _Z11diag_kernelPiPKcS1_iii,@function
        .size           _Z11diag_kernelPiPKcS1_iii,(.L_x_2 - _Z11diag_kernelPiPKcS1_iii)
        .other          _Z11diag_kernelPiPKcS1_iii,@"STO_CUDA_ENTRY STV_DEFAULT"
_Z11diag_kernelPiPKcS1_iii:
.text._Z11diag_kernelPiPKcS1_iii:
[----:B------:R-:W-:Y:S01]  /*0000*/  LDC R1, c[0x0][0x37c] ;  /* 0x0000df00ff017b82 */ /* 0x000fe20000000800 */
[----:B------:R-:W0:Y:S07]  /*0010*/  S2R R7, SR_TID.X ;  /* 0x0000000000077919 */ /* 0x000e2e0000002100 */
[----:B------:R-:W1:Y:S08]  /*0020*/  LDC R9, c[0x0][0x3a0] ;  /* 0x0000e800ff097b82 */ /* 0x000e700000000800 */
[----:B------:R-:W1:Y:S08]  /*0030*/  LDC.64 R2, c[0x0][0x398] ;  /* 0x0000e600ff027b82 */ /* 0x000e700000000a00 */
[----:B------:R-:W0:Y:S08]  /*0040*/  S2UR UR4, SR_CTAID.X ;  /* 0x00000000000479c3 */ /* 0x000e300000002500 */
[----:B------:R-:W0:Y:S01]  /*0050*/  LDC R0, c[0x0][0x360] ;  /* 0x0000d800ff007b82 */ /* 0x000e220000000800 */
[----:B-1----:R-:W-:-:S02]  /*0060*/  VIADDMNMX R2, R9, 0xffffffff, R2, PT ;  /* 0xffffffff09027846 */ /* 0x002fc40003800102 */
[----:B------:R-:W-:Y:S01]  /*0070*/  VIADDMNMX R5, R9, -R3, 0x1, !PT ;  /* 0x0000000109057446 */ /* 0x000fe20007800903 */
[----:B0-----:R-:W-:-:S04]  /*0080*/  IMAD R0, R0, UR4, R7 ;  /* 0x0000000400007c24 */ /* 0x001fc8000f8e0207 */
[----:B------:R-:W-:-:S05]  /*0090*/  IMAD.IADD R7, R2, 0x1, -R5 ;  /* 0x0000000102077824 */ /* 0x000fca00078e0a05 */
[----:B------:R-:W-:-:S13]  /*00a0*/  ISETP.GT.AND P0, PT, R0, R7, PT ;  /* 0x000000070000720c */ /* 0x000fda0003f04270 */
[----:B------:R-:W-:Y:S05]  /*00b0*/  @P0 EXIT ;  /* 0x000000000000094d */ /* 0x000fea0003800000 */
[----:B------:R-:W0:Y:S01]  /*00c0*/  LDCU.64 UR8, c[0x0][0x390] ;  /* 0x00007200ff0877ac */ /* 0x000e220008000a00 */
[----:B------:R-:W-:Y:S01]  /*00d0*/  IMAD.IADD R0, R0, 0x1, R5 ;  /* 0x0000000100007824 */ /* 0x000fe200078e0205 */
[----:B------:R-:W1:Y:S03]  /*00e0*/  LDCU.64 UR6, c[0x0][0x388] ;  /* 0x00007100ff0677ac */ /* 0x000e660008000a00 */
[----:B------:R-:W-:Y:S01]  /*00f0*/  IMAD.IADD R2, R9, 0x1, -R0 ;  /* 0x0000000109027824 */ /* 0x000fe200078e0a00 */
[----:B------:R-:W2:Y:S04]  /*0100*/  LDCU.64 UR4, c[0x0][0x358] ;  /* 0x00006b00ff0477ac */ /* 0x000ea80008000a00 */
[----:B------:R-:W-:-:S02]  /*0110*/  SHF.R.S32.HI R10, RZ, 0x1f, R2 ;  /* 0x0000001fff0a7819 */ /* 0x000fc40000011402 */
[----:B0-----:R-:W-:Y:S02]  /*0120*/  IADD3 R6, P1, PT, R2, UR8, RZ ;  /* 0x0000000802067c10 */ /* 0x001fe4000ff3e0ff */
[----:B-1----:R-:W-:Y:S02]  /*0130*/  IADD3 R4, P0, PT, R0, UR6, RZ ;  /* 0x0000000600047c10 */ /* 0x002fe4000ff1e0ff */
[----:B------:R-:W-:Y:S02]  /*0140*/  IADD3.X R7, PT, PT, R10, UR9, RZ, P1, !PT ;  /* 0x000000090a077c10 */ /* 0x000fe40008ffe4ff */
[----:B------:R-:W-:-:S04]  /*0150*/  LEA.HI.X.SX32 R5, R0, UR7, 0x1, P0 ;  /* 0x0000000700057c11 */ /* 0x000fc800080f0eff */
[----:B--2---:R-:W2:Y:S04]  /*0160*/  LDG.E.U8 R7, desc[UR4][R6.64+-0x1] ;  /* 0xffffff0406077981 */ /* 0x004ea8000c1e1100 */
[----:B------:R-:W2:Y:S01]  /*0170*/  LDG.E.U8 R4, desc[UR4][R4.64+-0x1] ;  /* 0xffffff0404047981 */ /* 0x000ea2000c1e1100 */
[----:B------:R-:W-:-:S04]  /*0180*/  VIADD R8, R0, 0xffffffff ;  /* 0xffffffff00087836 */ /* 0x000fc80000000000 */
[----:B------:R-:W-:Y:S02]  /*0190*/  IMAD R11, R8, R3, R8 ;  /* 0x00000003080b7224 */ /* 0x000fe400078e0208 */
[----:B------:R-:W-:Y:S02]  /*01a0*/  VIADD R9, R3, 0x1 ;  /* 0x0000000103097836 */ /* 0x000fe40000000000 */
[----:B------:R-:W-:Y:S01]  /*01b0*/  IMAD.IADD R8, R2, 0x1, R11 ;  /* 0x0000000102087824 */ /* 0x000fe200078e020b */
[----:B--2---:R-:W-:-:S13]  /*01c0*/  ISETP.NE.AND P0, PT, R4, R7, PT ;  /* 0x000000070400720c */ /* 0x004fda0003f05270 */
[----:B------:R-:W-:Y:S05]  /*01d0*/  @P0 BRA `(.L_x_0) ;  /* 0x0000000000300947 */ /* 0x000fea0003800000 */
[----:B------:R-:W0:Y:S01]  /*01e0*/  LDCU.64 UR6, c[0x0][0x380] ;  /* 0x00007000ff0677ac */ /* 0x000e220008000a00 */
[----:B------:R-:W-:-:S04]  /*01f0*/  IADD3 R2, P0, PT, R2, R11, RZ ;  /* 0x0000000b02027210 */ /* 0x000fc80007f1e0ff */
[----:B------:R-:W-:Y:S02]  /*0200*/  LEA.HI.X.SX32 R11, R11, R10, 0x1, P0 ;  /* 0x0000000a0b0b7211 */ /* 0x000fe400000f0eff */
[----:B0-----:R-:W-:-:S04]  /*0210*/  LEA R4, P0, R2, UR6, 0x2 ;  /* 0x0000000602047c11 */ /* 0x001fc8000f8010ff */
[----:B------:R-:W-:Y:S02]  /*0220*/  LEA.HI.X R5, R2, UR7, R11, 0x2, P0 ;  /* 0x0000000702057c11 */ /* 0x000fe400080f140b */
[----:B------:R-:W0:Y:S03]  /*0230*/  LDC.64 R2, c[0x0][0x380] ;  /* 0x0000e000ff027b82 */ /* 0x000e260000000a00 */
[----:B------:R-:W2:Y:S01]  /*0240*/  LDG.E R4, desc[UR4][R4.64+-0x4] ;  /* 0xfffffc0404047981 */ /* 0x000ea2000c1e1900 */
[----:B------:R-:W-:-:S04]  /*0250*/  IMAD.IADD R9, R9, 0x1, R8 ;  /* 0x0000000109097824 */ /* 0x000fc800078e0208 */
[----:B0-----:R-:W-:-:S04]  /*0260*/  IMAD.WIDE R2, R9, 0x4, R2 ;  /* 0x0000000409027825 */ /* 0x001fc800078e0202 */
[----:B--2---:R-:W-:-:S05]  /*0270*/  VIADD R7, R4, 0x1 ;  /* 0x0000000104077836 */ /* 0x004fca0000000000 */
[----:B------:R-:W-:Y:S01]  /*0280*/  STG.E desc[UR4][R2.64], R7 ;  /* 0x0000000702007986 */ /* 0x000fe2000c101904 */
[----:B------:R-:W-:Y:S05]  /*0290*/  EXIT ;  /* 0x000000000000794d */ /* 0x000fea0003800000 */
.L_x_0:
[----:B------:R-:W0:Y:S01]  /*02a0*/  LDC.64 R6, c[0x0][0x380] ;  /* 0x0000e000ff067b82 */ /* 0x000e220000000a00 */
[----:B------:R-:W1:Y:S01]  /*02b0*/  LDCU.64 UR6, c[0x0][0x380] ;  /* 0x00007000ff0677ac */ /* 0x000e620008000a00 */
[----:B------:R-:W-:-:S05]  /*02c0*/  IMAD R3, R0, R9, RZ ;  /* 0x0000000900037224 */ /* 0x000fca00078e02ff */
[----:B------:R-:W-:-:S04]  /*02d0*/  IADD3 R0, P0, PT, R2, R3, RZ ;  /* 0x0000000302007210 */ /* 0x000fc80007f1e0ff */
[----:B------:R-:W-:Y:S02]  /*02e0*/  LEA.HI.X.SX32 R5, R3, R10, 0x1, P0 ;  /* 0x0000000a03057211 */ /* 0x000fe400000f0eff */
[----:B-1----:R-:W-:-:S04]  /*02f0*/  LEA R4, P0, R0, UR6, 0x2 ;  /* 0x0000000600047c11 */ /* 0x002fc8000f8010ff */
[----:B------:R-:W-:Y:S01]  /*0300*/  LEA.HI.X R5, R0, UR7, R5, 0x2, P0 ;  /* 0x0000000700057c11 */ /* 0x000fe200080f1405 */
[----:B0-----:R-:W-:-:S04]  /*0310*/  IMAD.WIDE R2, R8, 0x4, R6 ;  /* 0x0000000408027825 */ /* 0x001fc800078e0206 */
[----:B------:R-:W2:Y:S04]  /*0320*/  LDG.E R4, desc[UR4][R4.64+-0x4] ;  /* 0xfffffc0404047981 */ /* 0x000ea8000c1e1900 */
[----:B------:R-:W2:Y:S01]  /*0330*/  LDG.E R3, desc[UR4][R2.64] ;  /* 0x0000000402037981 */ /* 0x000ea2000c1e1900 */
[----:B------:R-:W-:-:S04]  /*0340*/  IMAD.IADD R9, R9, 0x1, R8 ;  /* 0x0000000109097824 */ /* 0x000fc800078e0208 */
[----:B------:R-:W-:Y:S01]  /*0350*/  IMAD.WIDE R6, R9, 0x4, R6 ;  /* 0x0000000409067825 */ /* 0x000fe200078e0206 */
[----:B--2---:R-:W-:-:S05]  /*0360*/  VIMNMX R9, PT, PT, R4, R3, !PT ;  /* 0x0000000304097248 */ /* 0x004fca0007fe0100 */
[----:B------:R-:W-:Y:S01]  /*0370*/  STG.E desc[UR4][R6.64], R9 ;  /* 0x0000000906007986 */ /* 0x000fe2000c101904 */
[----:B------:R-:W-:Y:S05]  /*0380*/  EXIT ;  /* 0x000000000000794d */ /* 0x000fea0003800000 */
.L_x_1:
[----:B------:R-:W-:-:S00]  /*0390*/  BRA `(.L_x_1) ;  /* 0xfffffffc00fc7947 */ /* 0x000fc0000383ffff */
[----:B------:R-:W-:-:S00]  /*03a0*/  NOP ;  /* 0x0000000000007918 */ /* 0x000fc00000000000 */
        /* <DEDUP_REMOVED lines=13> */
.L_x_2:


//--------------------- .nv.shared.reserved.0     --------------------------
	.section	.nv.shared.reserved.0,"aw",@nobits
	.weak		__nv_reservedSMEM_offset_0_alias
	.size		__nv_reservedSMEM_offset_0_alias, 0, 64
	.other		__nv_reservedSMEM_offset_0_alias,@"STO_CUDA_RESERVED_SHARED STV_DEFAULT"
__nv_reservedSMEM_offset_0_alias:
	.zero		0
	.zero		64


//--------------------- .nv.constant0._Z11diag_kernelPiPKcS1_iii --------------------------
	.section	.nv.constant0._Z11diag_kernelPiPKcS1_iii,"a",@progbits
	.sectionflags	@""
	.align	4
.nv.constant0._Z11diag_kernelPiPKcS1_iii:
	.zero		932


//--------------------- SYMBOLS --------------------------

	.type		.nv.reservedSmem.offset0,@object
	.size		.nv.reservedSmem.offset0,0x4
